//
// Generated by NVIDIA NVVM Compiler
//
// Compiler Build ID: CL-36424714
// Cuda compilation tools, release 13.0, V13.0.88
// Based on NVVM 20.0.0
//

.version 9.0
.target sm_100
.address_size 64

	// .globl	_Z18sinh_taylor_kernelPfS_
.global .align 4 .b8 x[256];
.global .align 4 .b8 x_squared[256];
.global .align 4 .b8 term[256];
.global .align 4 .b8 result[256];

.visible .entry _Z18sinh_taylor_kernelPfS_(
	.param .u64 .ptr .align 1 _Z18sinh_taylor_kernelPfS__param_0,
	.param .u64 .ptr .align 1 _Z18sinh_taylor_kernelPfS__param_1
)
{
	.reg .pred 	%p<4>;
	.reg .b32 	%r<11>;
	.reg .b32 	%f<21>;
	.reg .b64 	%rd<22>;

	ld.param.u64 	%rd1, [_Z18sinh_taylor_kernelPfS__param_0];
	ld.param.u64 	%rd2, [_Z18sinh_taylor_kernelPfS__param_1];
	mov.u32 	%r3, %tid.y;
	mov.u32 	%r4, %ctaid.y;
	mov.u32 	%r5, %ntid.y;
	mad.lo.s32 	%r1, %r4, %r5, %r3;
	mov.u32 	%r6, %tid.x;
	mov.u32 	%r7, %ctaid.x;
	mov.u32 	%r8, %ntid.x;
	mad.lo.s32 	%r2, %r7, %r8, %r6;
	setp.gt.u32 	%p1, %r1, 7;
	setp.gt.s32 	%p2, %r2, 7;
	or.pred  	%p3, %p1, %p2;
	@%p3 bra 	$L__BB0_2;
	cvta.to.global.u64 	%rd3, %rd1;
	cvta.to.global.u64 	%rd4, %rd2;
	shl.b32 	%r9, %r1, 3;
	add.s32 	%r10, %r9, %r2;
	mul.wide.s32 	%rd5, %r10, 4;
	add.s64 	%rd6, %rd3, %rd5;
	ld.global.f32 	%f1, [%rd6];
	mul.wide.u32 	%rd7, %r1, 32;
	mov.u64 	%rd8, x;
	add.s64 	%rd9, %rd8, %rd7;
	mul.wide.s32 	%rd10, %r2, 4;
	add.s64 	%rd11, %rd9, %rd10;
	st.global.f32 	[%rd11], %f1;
	mov.u64 	%rd12, result;
	add.s64 	%rd13, %rd12, %rd7;
	add.s64 	%rd14, %rd13, %rd10;
	mul.f32 	%f2, %f1, %f1;
	mov.u64 	%rd15, x_squared;
	add.s64 	%rd16, %rd15, %rd7;
	add.s64 	%rd17, %rd16, %rd10;
	st.global.f32 	[%rd17], %f2;
	mov.u64 	%rd18, term;
	add.s64 	%rd19, %rd18, %rd7;
	add.s64 	%rd20, %rd19, %rd10;
	mul.f32 	%f3, %f2, %f1;
	div.rn.f32 	%f4, %f3, 0f40C00000;
	add.f32 	%f5, %f1, %f4;
	mul.f32 	%f6, %f4, %f2;
	div.rn.f32 	%f7, %f6, 0f41A00000;
	add.f32 	%f8, %f5, %f7;
	mul.f32 	%f9, %f2, %f7;
	div.rn.f32 	%f10, %f9, 0f42280000;
	add.f32 	%f11, %f8, %f10;
	mul.f32 	%f12, %f10, %f2;
	div.rn.f32 	%f13, %f12, 0f42900000;
	add.f32 	%f14, %f11, %f13;
	mul.f32 	%f15, %f2, %f13;
	div.rn.f32 	%f16, %f15, 0f42DC0000;
	add.f32 	%f17, %f14, %f16;
	mul.f32 	%f18, %f16, %f2;
	div.rn.f32 	%f19, %f18, 0f431C0000;
	st.global.f32 	[%rd20], %f19;
	add.f32 	%f20, %f17, %f19;
	st.global.f32 	[%rd14], %f20;
	add.s64 	%rd21, %rd4, %rd5;
	st.global.f32 	[%rd21], %f20;
$L__BB0_2:
	ret;

}


// ===== COMPILED SASS (sm_100) =====

	.target	sm_100

	.elftype	@"ET_EXEC"


//--------------------- .note.nv.tkinfo           --------------------------
	.section	.note.nv.tkinfo,"",@"SHT_NOTE"
	.sectionflags	@"SHF_NOTE_NV_TKINFO"
	.tkinfo
        /*0018*/ 	.word	0x00000002
        /*0030*/ 	.string	""
        /*0030*/ 	.string	"ptxas"
        /*0030*/ 	.string	"Cuda compilation tools, release 13.0, V13.0.88"
        /*0030*/ 	.string	"Build cuda_13.0.r13.0/compiler.36424714_0"
        /*0030*/ 	.string	"-arch sm_100 -m 64 "



//--------------------- .note.nv.cuinfo           --------------------------
	.section	.note.nv.cuinfo,"",@"SHT_NOTE"
	.sectionflags	@"SHF_NOTE_NV_CUINFO"
        /*0018*/ 	.short	0x0002
        /*001a*/ 	.short	0x0064
        /*001c*/ 	.short	0x0082
	.zero		2


//--------------------- .nv.info                  --------------------------
	.section	.nv.info,"",@"SHT_CUDA_INFO"
	.align	4


	//----- nvinfo : EIATTR_REGCOUNT
	.align		4
        /*0000*/ 	.byte	0x04, 0x2f
        /*0002*/ 	.short	(.L_5 - .L_4)
	.align		4
.L_4:
        /*0004*/ 	.word	index@(_Z18sinh_taylor_kernelPfS_)
        /*0008*/ 	.word	0x00000015


	//----- nvinfo : EIATTR_FRAME_SIZE
	.align		4
.L_5:
        /*000c*/ 	.byte	0x04, 0x11
        /*000e*/ 	.short	(.L_7 - .L_6)
	.align		4
.L_6:
        /*0010*/ 	.word	index@($__internal_0_$__cuda_sm3x_div_rn_noftz_f32_slowpath)
        /*0014*/ 	.word	0x00000000


	//----- nvinfo : EIATTR_FRAME_SIZE
	.align		4
.L_7:
        /*0018*/ 	.byte	0x04, 0x11
        /*001a*/ 	.short	(.L_9 - .L_8)
	.align		4
.L_8:
        /*001c*/ 	.word	index@(_Z18sinh_taylor_kernelPfS_)
        /*0020*/ 	.word	0x00000000


	//----- nvinfo : EIATTR_MIN_STACK_SIZE
	.align		4
.L_9:
        /*0024*/ 	.byte	0x04, 0x12
        /*0026*/ 	.short	(.L_11 - .L_10)
	.align		4
.L_10:
        /*0028*/ 	.word	index@(_Z18sinh_taylor_kernelPfS_)
        /*002c*/ 	.word	0x00000000
.L_11:


//--------------------- .nv.compat                --------------------------
	.section	.nv.compat,"",@"SHT_CUDA_COMPAT_INFO"
	.align	4
        /*0000*/ 	.byte	0x02, 0x09, 0x00, 0x00, 0x02, 0x02, 0x01, 0x00, 0x02, 0x05, 0x05, 0x00, 0x03, 0x07, 0x01, 0x01
        /*0010*/ 	.byte	0x02, 0x03, 0x00, 0x00, 0x02, 0x06, 0x01, 0x00, 0x04, 0x0b, 0x08, 0x00, 0x01, 0x00, 0x00, 0x00
        /*0020*/ 	.byte	0x00, 0x00, 0x00, 0x00


//--------------------- .nv.info._Z18sinh_taylor_kernelPfS_ --------------------------
	.section	.nv.info._Z18sinh_taylor_kernelPfS_,"",@"SHT_CUDA_INFO"
	.sectionflags	@""
	.align	4


	//----- nvinfo : EIATTR_CUDA_API_VERSION
	.align		4
        /*0000*/ 	.byte	0x04, 0x37
        /*0002*/ 	.short	(.L_13 - .L_12)
.L_12:
        /*0004*/ 	.word	0x00000082


	//----- nvinfo : EIATTR_KPARAM_INFO
	.align		4
.L_13:
        /*0008*/ 	.byte	0x04, 0x17
        /*000a*/ 	.short	(.L_15 - .L_14)
.L_14:
        /*000c*/ 	.word	0x00000000
        /*0010*/ 	.short	0x0001
        /*0012*/ 	.short	0x0008
        /*0014*/ 	.byte	0x00, 0xf5, 0x21, 0x00


	//----- nvinfo : EIATTR_KPARAM_INFO
	.align		4
.L_15:
        /*0018*/ 	.byte	0x04, 0x17
        /*001a*/ 	.short	(.L_17 - .L_16)
.L_16:
        /*001c*/ 	.word	0x00000000
        /*0020*/ 	.short	0x0000
        /*0022*/ 	.short	0x0000
        /*0024*/ 	.byte	0x00, 0xf5, 0x21, 0x00


	//----- nvinfo : EIATTR_SPARSE_MMA_MASK
	.align		4
.L_17:
        /*0028*/ 	.byte	0x03, 0x50
        /*002a*/ 	.short	0x0000


	//----- nvinfo : EIATTR_MAXREG_COUNT
	.align		4
        /*002c*/ 	.byte	0x03, 0x1b
        /*002e*/ 	.short	0x00ff


	//----- nvinfo : EIATTR_MERCURY_ISA_VERSION
	.align		4
        /*0030*/ 	.byte	0x03, 0x5f
        /*0032*/ 	.short	0x0101


	//----- nvinfo : EIATTR_VRC_CTA_INIT_COUNT
	.align		4
        /*0034*/ 	.byte	0x02, 0x4a
	.zero		1
	.zero		1


	//----- nvinfo : EIATTR_EXIT_INSTR_OFFSETS
	.align		4
        /*0038*/ 	.byte	0x04, 0x1c
        /*003a*/ 	.short	(.L_19 - .L_18)


	//   ....[0]....
.L_18:
        /*003c*/ 	.word	0x000000b0


	//   ....[1]....
        /*0040*/ 	.word	0x00000880


	//----- nvinfo : EIATTR_CRS_STACK_SIZE
	.align		4
.L_19:
        /*0044*/ 	.byte	0x04, 0x1e
        /*0046*/ 	.short	(.L_21 - .L_20)
.L_20:
        /*0048*/ 	.word	0x00000000


	//----- nvinfo : EIATTR_CBANK_PARAM_SIZE
	.align		4
.L_21:
        /*004c*/ 	.byte	0x03, 0x19
        /*004e*/ 	.short	0x0010


	//----- nvinfo : EIATTR_PARAM_CBANK
	.align		4
        /*0050*/ 	.byte	0x04, 0x0a
        /*0052*/ 	.short	(.L_23 - .L_22)
	.align		4
.L_22:
        /*0054*/ 	.word	index@(.nv.constant0._Z18sinh_taylor_kernelPfS_)
        /*0058*/ 	.short	0x0380
        /*005a*/ 	.short	0x0010


	//----- nvinfo : EIATTR_SW_WAR
	.align		4
.L_23:
        /*005c*/ 	.byte	0x04, 0x36
        /*005e*/ 	.short	(.L_25 - .L_24)
.L_24:
        /*0060*/ 	.word	0x00000008
.L_25:


//--------------------- .nv.callgraph             --------------------------
	.section	.nv.callgraph,"",@"SHT_CUDA_CALLGRAPH"
	.align	4
	.sectionentsize	8
	.align		4
        /*0000*/ 	.word	0x00000000
	.align		4
        /*0004*/ 	.word	0xffffffff
	.align		4
        /*0008*/ 	.word	0x00000000
	.align		4
        /*000c*/ 	.word	0xfffffffe
	.align		4
        /*0010*/ 	.word	0x00000000
	.align		4
        /*0014*/ 	.word	0xfffffffd
	.align		4
        /*0018*/ 	.word	0x00000000
	.align		4
        /*001c*/ 	.word	0xfffffffc


//--------------------- .nv.constant4             --------------------------
	.section	.nv.constant4,"a",@progbits
	.align	8
	.align		8
.nv.constant4:
        /*0000*/ 	.dword	x
	.align		8
        /*0008*/ 	.dword	x_squared
	.align		8
        /*0010*/ 	.dword	term
	.align		8
        /*0018*/ 	.dword	result


//--------------------- .text._Z18sinh_taylor_kernelPfS_ --------------------------
	.section	.text._Z18sinh_taylor_kernelPfS_,"ax",@progbits
	.align	128
        .global         _Z18sinh_taylor_kernelPfS_
        .type           _Z18sinh_taylor_kernelPfS_,@function
        .size           _Z18sinh_taylor_kernelPfS_,(.L_x_24 - _Z18sinh_taylor_kernelPfS_)
        .other          _Z18sinh_taylor_kernelPfS_,@"STO_CUDA_ENTRY STV_DEFAULT"
_Z18sinh_taylor_kernelPfS_:
.text._Z18sinh_taylor_kernelPfS_:
[----:B------:R-:W-:Y:S01]  /*0000*/  LDC R1, c[0x0][0x37c] ;  /* 0x0000df00ff017b82 */ /* 0x000fe20000000800 */
[----:B------:R-:W0:Y:S07]  /*0010*/  S2R R6, SR_TID.X ;  /* 0x0000000000067919 */ /* 0x000e2e0000002100 */
[----:B------:R-:W1:Y:S01]  /*0020*/  LDC R0, c[0x0][0x364] ;  /* 0x0000d900ff007b82 */ /* 0x000e620000000800 */
[----:B------:R-:W1:Y:S07]  /*0030*/  S2R R3, SR_TID.Y ;  /* 0x0000000000037919 */ /* 0x000e6e0000002200 */
[----:B------:R-:W0:Y:S08]  /*0040*/  S2UR UR5, SR_CTAID.X ;  /* 0x00000000000579c3 */ /* 0x000e300000002500 */
[----:B------:R-:W0:Y:S08]  /*0050*/  LDC R5, c[0x0][0x360] ;  /* 0x0000d800ff057b82 */ /* 0x000e300000000800 */
[----:B------:R-:W1:Y:S01]  /*0060*/  S2UR UR4, SR_CTAID.Y ;  /* 0x00000000000479c3 */ /* 0x000e620000002600 */
[----:B0-----:R-:W-:-:S05]  /*0070*/  IMAD R6, R5, UR5, R6 ;  /* 0x0000000505067c24 */ /* 0x001fca000f8e0206 */
[----:B------:R-:W-:Y:S01]  /*0080*/  ISETP.GT.AND P0, PT, R6, 0x7, PT ;  /* 0x000000070600780c */ /* 0x000fe20003f04270 */
[----:B-1----:R-:W-:-:S05]  /*0090*/  IMAD R3, R0, UR4, R3 ;  /* 0x0000000400037c24 */ /* 0x002fca000f8e0203 */
[----:B------:R-:W-:-:S13]  /*00a0*/  ISETP.GT.U32.OR P0, PT, R3, 0x7, P0 ;  /* 0x000000070300780c */ /* 0x000fda0000704470 */
[----:B------:R-:W-:Y:S05]  /*00b0*/  @P0 EXIT ;  /* 0x000000000000094d */ /* 0x000fea0003800000 */
[----:B------:R-:W0:Y:S01]  /*00c0*/  LDC.64 R8, c[0x0][0x380] ;  /* 0x0000e000ff087b82 */ /* 0x000e220000000a00 */
[----:B------:R-:W1:Y:S01]  /*00d0*/  LDCU.64 UR4, c[0x0][0x358] ;  /* 0x00006b00ff0477ac */ /* 0x000e620008000a00 */
[----:B------:R-:W-:-:S06]  /*00e0*/  LEA R2, R3, R6, 0x3 ;  /* 0x0000000603027211 */ /* 0x000fcc00078e18ff */
[----:B------:R-:W2:Y:S08]  /*00f0*/  LDC.64 R12, c[0x4][RZ] ;  /* 0x01000000ff0c7b82 */ /* 0x000eb00000000a00 */
[----:B------:R-:W3:Y:S01]  /*0100*/  LDC.64 R14, c[0x4][0x8] ;  /* 0x01000200ff0e7b82 */ /* 0x000ee20000000a00 */
[----:B0-----:R-:W-:-:S07]  /*0110*/  IMAD.WIDE R8, R2, 0x4, R8 ;  /* 0x0000000402087825 */ /* 0x001fce00078e0208 */
[----:B------:R-:W0:Y:S01]  /*0120*/  LDC.64 R10, c[0x4][0x18] ;  /* 0x01000600ff0a7b82 */ /* 0x000e220000000a00 */
[----:B-1----:R-:W4:Y:S01]  /*0130*/  LDG.E R9, desc[UR4][R8.64] ;  /* 0x0000000408097981 */ /* 0x002f22000c1e1900 */
[----:B------:R-:W-:Y:S02]  /*0140*/  HFMA2 R7, -RZ, RZ, 1.541015625, -0.052093505859375 ;  /* 0x3e2aaaabff077431 */ /* 0x000fe400000001ff */
[----:B--2---:R-:W-:-:S04]  /*0150*/  IMAD.WIDE.U32 R12, R3, 0x20, R12 ;  /* 0x00000020030c7825 */ /* 0x004fc800078e000c */
[----:B------:R-:W1:Y:S01]  /*0160*/  LDC.64 R4, c[0x4][0x10] ;  /* 0x01000400ff047b82 */ /* 0x000e620000000a00 */
[----:B------:R-:W-:Y:S01]  /*0170*/  BSSY.RECONVERGENT B0, `(.L_x_0) ;  /* 0x0000017000007945 */ /* 0x000fe20003800200 */
[----:B------:R-:W-:Y:S02]  /*0180*/  IMAD.MOV.U32 R0, RZ, RZ, 0x40c00000 ;  /* 0x40c00000ff007424 */ /* 0x000fe400078e00ff */
[----:B------:R-:W-:-:S04]  /*0190*/  IMAD.WIDE R12, R6, 0x4, R12 ;  /* 0x00000004060c7825 */ /* 0x000fc800078e020c */
[----:B------:R-:W-:Y:S01]  /*01a0*/  FFMA R0, R7, -R0, 1 ;  /* 0x3f80000007007423 */ /* 0x000fe20000000800 */
[----:B---3--:R-:W-:-:S04]  /*01b0*/  IMAD.WIDE.U32 R14, R3, 0x20, R14 ;  /* 0x00000020030e7825 */ /* 0x008fc800078e000e */
[----:B------:R-:W-:Y:S01]  /*01c0*/  FFMA R7, R0, R7, 0.16666667163372039795 ;  /* 0x3e2aaaab00077423 */ /* 0x000fe20000000007 */
[----:B------:R-:W-:-:S04]  /*01d0*/  IMAD.WIDE R14, R6, 0x4, R14 ;  /* 0x00000004060e7825 */ /* 0x000fc800078e020e */
[----:B0-----:R-:W-:-:S04]  /*01e0*/  IMAD.WIDE.U32 R10, R3, 0x20, R10 ;  /* 0x00000020030a7825 */ /* 0x001fc800078e000a */
[----:B-1----:R-:W-:-:S04]  /*01f0*/  IMAD.WIDE.U32 R16, R3, 0x20, R4 ;  /* 0x0000002003107825 */ /* 0x002fc800078e0004 */
[----:B------:R-:W-:-:S04]  /*0200*/  IMAD.WIDE R4, R6, 0x4, R10 ;  /* 0x0000000406047825 */ /* 0x000fc800078e020a */
[C---:B----4-:R-:W-:Y:S01]  /*0210*/  FMUL R8, R9.reuse, R9 ;  /* 0x0000000909087220 */ /* 0x050fe20000400000 */
[----:B------:R0:W-:Y:S03]  /*0220*/  STG.E desc[UR4][R12.64], R9 ;  /* 0x000000090c007986 */ /* 0x0001e6000c101904 */
[----:B------:R-:W-:Y:S01]  /*0230*/  FMUL R0, R9, R8 ;  /* 0x0000000809007220 */ /* 0x000fe20000400000 */
[----:B------:R0:W-:Y:S03]  /*0240*/  STG.E desc[UR4][R14.64], R8 ;  /* 0x000000080e007986 */ /* 0x0001e6000c101904 */
[----:B------:R-:W1:Y:S01]  /*0250*/  FCHK P0, R0, 6 ;  /* 0x40c0000000007902 */ /* 0x000e620000000000 */
[----:B------:R-:W-:-:S04]  /*0260*/  FFMA R18, R0, R7, RZ ;  /* 0x0000000700127223 */ /* 0x000fc800000000ff */
[----:B------:R-:W-:-:S04]  /*0270*/  FFMA R3, R18, -6, R0 ;  /* 0xc0c0000012037823 */ /* 0x000fc80000000000 */
[----:B------:R-:W-:Y:S01]  /*0280*/  FFMA R3, R7, R3, R18 ;  /* 0x0000000307037223 */ /* 0x000fe20000000012 */
[----:B------:R-:W-:Y:S01]  /*0290*/  IMAD.WIDE R6, R6, 0x4, R16 ;  /* 0x0000000406067825 */ /* 0x000fe200078e0210 */
[----:B01----:R-:W-:Y:S06]  /*02a0*/  @!P0 BRA `(.L_x_1) ;  /* 0x00000000000c8947 */ /* 0x003fec0003800000 */
[----:B------:R-:W-:Y:S02]  /*02b0*/  MOV R3, 0x40c00000 ;  /* 0x40c0000000037802 */ /* 0x000fe40000000f00 */
[----:B------:R-:W-:-:S07]  /*02c0*/  MOV R10, 0x2e0 ;  /* 0x000002e0000a7802 */ /* 0x000fce0000000f00 */
[----:B------:R-:W-:Y:S05]  /*02d0*/  CALL.REL.NOINC `($__internal_0_$__cuda_sm3x_div_rn_noftz_f32_slowpath) ;  /* 0x00000004006c7944 */ /* 0x000fea0003c00000 */
.L_x_1:
[----:B------:R-:W-:Y:S05]  /*02e0*/  BSYNC.RECONVERGENT B0 ;  /* 0x0000000000007941 */ /* 0x000fea0003800200 */
.L_x_0:
[----:B------:R-:W-:Y:S01]  /*02f0*/  MOV R11, 0x3d4ccccd ;  /* 0x3d4ccccd000b7802 */ /* 0x000fe20000000f00 */
[----:B------:R-:W-:Y:S01]  /*0300*/  FMUL R0, R8, R3 ;  /* 0x0000000308007220 */ /* 0x000fe20000400000 */
[----:B------:R-:W-:Y:S01]  /*0310*/  IMAD.MOV.U32 R10, RZ, RZ, 0x41a00000 ;  /* 0x41a00000ff0a7424 */ /* 0x000fe200078e00ff */
[----:B------:R-:W-:Y:S01]  /*0320*/  BSSY.RECONVERGENT B0, `(.L_x_2) ;  /* 0x000000d000007945 */ /* 0x000fe20003800200 */
[----:B------:R-:W-:Y:S01]  /*0330*/  FADD R9, R9, R3 ;  /* 0x0000000309097221 */ /* 0x000fe20000000000 */
[----:B------:R-:W0:Y:S01]  /*0340*/  FCHK P0, R0, 20 ;  /* 0x41a0000000007902 */ /* 0x000e220000000000 */
[----:B------:R-:W-:-:S04]  /*0350*/  FFMA R10, R11, -R10, 1 ;  /* 0x3f8000000b0a7423 */ /* 0x000fc8000000080a */
[----:B------:R-:W-:-:S04]  /*0360*/  FFMA R11, R10, R11, 0.050000000745058059692 ;  /* 0x3d4ccccd0a0b7423 */ /* 0x000fc8000000000b */
[----:B------:R-:W-:-:S04]  /*0370*/  FFMA R10, R0, R11, RZ ;  /* 0x0000000b000a7223 */ /* 0x000fc800000000ff */
[----:B------:R-:W-:-:S04]  /*0380*/  FFMA R12, R10, -20, R0 ;  /* 0xc1a000000a0c7823 */ /* 0x000fc80000000000 */
[----:B------:R-:W-:Y:S01]  /*0390*/  FFMA R10, R11, R12, R10 ;  /* 0x0000000c0b0a7223 */ /* 0x000fe2000000000a */
[----:B0-----:R-:W-:Y:S06]  /*03a0*/  @!P0 BRA `(.L_x_3) ;  /* 0x0000000000108947 */ /* 0x001fec0003800000 */
[----:B------:R-:W-:Y:S01]  /*03b0*/  HFMA2 R3, -RZ, RZ, 2.8125, 0 ;  /* 0x41a00000ff037431 */ /* 0x000fe200000001ff */
[----:B------:R-:W-:-:S07]  /*03c0*/  MOV R10, 0x3e0 ;  /* 0x000003e0000a7802 */ /* 0x000fce0000000f00 */
[----:B------:R-:W-:Y:S05]  /*03d0*/  CALL.REL.NOINC `($__internal_0_$__cuda_sm3x_div_rn_noftz_f32_slowpath) ;  /* 0x00000004002c7944 */ /* 0x000fea0003c00000 */
[----:B------:R-:W-:-:S07]  /*03e0*/  MOV R10, R3 ;  /* 0x00000003000a7202 */ /* 0x000fce0000000f00 */
.L_x_3:
[----:B------:R-:W-:Y:S05]  /*03f0*/  BSYNC.RECONVERGENT B0 ;  /* 0x0000000000007941 */ /* 0x000fea0003800200 */
.L_x_2:
[----:B------:R-:W-:Y:S02]  /*0400*/  HFMA2 R3, -RZ, RZ, 3.078125, 0 ;  /* 0x42280000ff037431 */ /* 0x000fe400000001ff */
[----:B------:R-:W-:Y:S01]  /*0410*/  FMUL R0, R8, R10 ;  /* 0x0000000a08007220 */ /* 0x000fe20000400000 */
[----:B------:R-:W-:Y:S01]  /*0420*/  IMAD.MOV.U32 R12, RZ, RZ, 0x3cc30c31 ;  /* 0x3cc30c31ff0c7424 */ /* 0x000fe200078e00ff */
[----:B------:R-:W-:Y:S01]  /*0430*/  BSSY.RECONVERGENT B0, `(.L_x_4) ;  /* 0x000000c000007945 */ /* 0x000fe20003800200 */
[----:B------:R-:W-:Y:S01]  /*0440*/  FADD R9, R9, R10 ;  /* 0x0000000a09097221 */ /* 0x000fe20000000000 */
[----:B------:R-:W0:Y:S01]  /*0450*/  FCHK P0, R0, 42 ;  /* 0x4228000000007902 */ /* 0x000e220000000000 */
[----:B------:R-:W-:-:S04]  /*0460*/  FFMA R3, R12, -R3, 1 ;  /* 0x3f8000000c037423 */ /* 0x000fc80000000803 */
[----:B------:R-:W-:-:S04]  /*0470*/  FFMA R3, R3, R12, 0.023809524253010749817 ;  /* 0x3cc30c3103037423 */ /* 0x000fc8000000000c */
[----:B------:R-:W-:-:S04]  /*0480*/  FFMA R11, R0, R3, RZ ;  /* 0x00000003000b7223 */ /* 0x000fc800000000ff */
[----:B------:R-:W-:-:S04]  /*0490*/  FFMA R12, R11, -42, R0 ;  /* 0xc22800000b0c7823 */ /* 0x000fc80000000000 */
[----:B------:R-:W-:Y:S01]  /*04a0*/  FFMA R3, R3, R12, R11 ;  /* 0x0000000c03037223 */ /* 0x000fe2000000000b */
[----:B0-----:R-:W-:Y:S06]  /*04b0*/  @!P0 BRA `(.L_x_5) ;  /* 0x00000000000c8947 */ /* 0x001fec0003800000 */
[----:B------:R-:W-:Y:S02]  /*04c0*/  MOV R3, 0x42280000 ;  /* 0x4228000000037802 */ /* 0x000fe40000000f00 */
[----:B------:R-:W-:-:S07]  /*04d0*/  MOV R10, 0x4f0 ;  /* 0x000004f0000a7802 */ /* 0x000fce0000000f00 */
[----:B------:R-:W-:Y:S05]  /*04e0*/  CALL.REL.NOINC `($__internal_0_$__cuda_sm3x_div_rn_noftz_f32_slowpath) ;  /* 0x0000000000e87944 */ /* 0x000fea0003c00000 */
.L_x_5:
[----:B------:R-:W-:Y:S05]  /*04f0*/  BSYNC.RECONVERGENT B0 ;  /* 0x0000000000007941 */ /* 0x000fea0003800200 */
.L_x_4:
[----:B------:R-:W-:Y:S01]  /*0500*/  MOV R10, 0x42900000 ;  /* 0x42900000000a7802 */ /* 0x000fe20000000f00 */
[----:B------:R-:W-:Y:S01]  /*0510*/  FMUL R0, R8, R3 ;  /* 0x0000000308007220 */ /* 0x000fe20000400000 */
[----:B------:R-:W-:Y:S01]  /*0520*/  IMAD.MOV.U32 R11, RZ, RZ, 0x3c638e39 ;  /* 0x3c638e39ff0b7424 */ /* 0x000fe200078e00ff */
[----:B------:R-:W-:Y:S01]  /*0530*/  BSSY.RECONVERGENT B0, `(.L_x_6) ;  /* 0x000000d000007945 */ /* 0x000fe20003800200 */
[----:B------:R-:W-:Y:S01]  /*0540*/  FADD R9, R9, R3 ;  /* 0x0000000309097221 */ /* 0x000fe20000000000 */
[----:B------:R-:W0:Y:S01]  /*0550*/  FCHK P0, R0, 72 ;  /* 0x4290000000007902 */ /* 0x000e220000000000 */
[----:B------:R-:W-:-:S04]  /*0560*/  FFMA R10, R11, -R10, 1 ;  /* 0x3f8000000b0a7423 */ /* 0x000fc8000000080a */
[----:B------:R-:W-:-:S04]  /*0570*/  FFMA R11, R10, R11, 0.013888888992369174957 ;  /* 0x3c638e390a0b7423 */ /* 0x000fc8000000000b */
[----:B------:R-:W-:-:S04]  /*0580*/  FFMA R10, R0, R11, RZ ;  /* 0x0000000b000a7223 */ /* 0x000fc800000000ff */
[----:B------:R-:W-:-:S04]  /*0590*/  FFMA R12, R10, -72, R0 ;  /* 0xc29000000a0c7823 */ /* 0x000fc80000000000 */
[----:B------:R-:W-:Y:S01]  /*05a0*/  FFMA R10, R11, R12, R10 ;  /* 0x0000000c0b0a7223 */ /* 0x000fe2000000000a */
[----:B0-----:R-:W-:Y:S06]  /*05b0*/  @!P0 BRA `(.L_x_7) ;  /* 0x0000000000108947 */ /* 0x001fec0003800000 */
[----:B------:R-:W-:Y:S01]  /*05c0*/  HFMA2 R3, -RZ, RZ, 3.28125, 0 ;  /* 0x42900000ff037431 */ /* 0x000fe200000001ff */
[----:B------:R-:W-:-:S07]  /*05d0*/  MOV R10, 0x5f0 ;  /* 0x000005f0000a7802 */ /* 0x000fce0000000f00 */
[----:B------:R-:W-:Y:S05]  /*05e0*/  CALL.REL.NOINC `($__internal_0_$__cuda_sm3x_div_rn_noftz_f32_slowpath) ;  /* 0x0000000000a87944 */ /* 0x000fea0003c00000 */
[----:B------:R-:W-:-:S07]  /*05f0*/  IMAD.MOV.U32 R10, RZ, RZ, R3 ;  /* 0x000000ffff0a7224 */ /* 0x000fce00078e0003 */
.L_x_7:
[----:B------:R-:W-:Y:S05]  /*0600*/  BSYNC.RECONVERGENT B0 ;  /* 0x0000000000007941 */ /* 0x000fea0003800200 */
.L_x_6:
[----:B------:R-:W-:Y:S01]  /*0610*/  HFMA2 R3, -RZ, RZ, 3.4296875, 0 ;  /* 0x42dc0000ff037431 */ /* 0x000fe200000001ff */
[----:B------:R-:W-:Y:S01]  /*0620*/  MOV R12, 0x3c14f209 ;  /* 0x3c14f209000c7802 */ /* 0x000fe20000000f00 */
[----:B------:R-:W-:Y:S01]  /*0630*/  FMUL R0, R8, R10 ;  /* 0x0000000a08007220 */ /* 0x000fe20000400000 */
[----:B------:R-:W-:Y:S01]  /*0640*/  BSSY.RECONVERGENT B0, `(.L_x_8) ;  /* 0x000000c000007945 */ /* 0x000fe20003800200 */
[----:B------:R-:W-:Y:S02]  /*0650*/  FADD R9, R9, R10 ;  /* 0x0000000a09097221 */ /* 0x000fe40000000000 */
[----:B------:R-:W0:Y:S01]  /*0660*/  FCHK P0, R0, 110 ;  /* 0x42dc000000007902 */ /* 0x000e220000000000 */
[----:B------:R-:W-:-:S04]  /*0670*/  FFMA R3, R12, -R3, 1 ;  /* 0x3f8000000c037423 */ /* 0x000fc80000000803 */
[----:B------:R-:W-:-:S04]  /*0680*/  FFMA R3, R3, R12, 0.0090909088030457496643 ;  /* 0x3c14f20903037423 */ /* 0x000fc8000000000c */
[----:B------:R-:W-:-:S04]  /*0690*/  FFMA R11, R0, R3, RZ ;  /* 0x00000003000b7223 */ /* 0x000fc800000000ff */
[----:B------:R-:W-:-:S04]  /*06a0*/  FFMA R12, R11, -110, R0 ;  /* 0xc2dc00000b0c7823 */ /* 0x000fc80000000000 */
[----:B------:R-:W-:Y:S01]  /*06b0*/  FFMA R3, R3, R12, R11 ;  /* 0x0000000c03037223 */ /* 0x000fe2000000000b */
[----:B0-----:R-:W-:Y:S06]  /*06c0*/  @!P0 BRA `(.L_x_9) ;  /* 0x00000000000c8947 */ /* 0x001fec0003800000 */
[----:B------:R-:W-:Y:S01]  /*06d0*/  IMAD.MOV.U32 R3, RZ, RZ, 0x42dc0000 ;  /* 0x42dc0000ff037424 */ /* 0x000fe200078e00ff */
[----:B------:R-:W-:-:S07]  /*06e0*/  MOV R10, 0x700 ;  /* 0x00000700000a7802 */ /* 0x000fce0000000f00 */
[----:B------:R-:W-:Y:S05]  /*06f0*/  CALL.REL.NOINC `($__internal_0_$__cuda_sm3x_div_rn_noftz_f32_slowpath) ;  /* 0x0000000000647944 */ /* 0x000fea0003c00000 */
.L_x_9:
[----:B------:R-:W-:Y:S05]  /*0700*/  BSYNC.RECONVERGENT B0 ;  /* 0x0000000000007941 */ /* 0x000fea0003800200 */
.L_x_8:
[----:B------:R-:W-:Y:S01]  /*0710*/  HFMA2 R10, -RZ, RZ, 3.5546875, 0 ;  /* 0x431c0000ff0a7431 */ /* 0x000fe200000001ff */
[----:B------:R-:W-:Y:S01]  /*0720*/  MOV R11, 0x3bd20d21 ;  /* 0x3bd20d21000b7802 */ /* 0x000fe20000000f00 */
[----:B------:R-:W-:Y:S01]  /*0730*/  FMUL R0, R8, R3 ;  /* 0x0000000308007220 */ /* 0x000fe20000400000 */
[----:B------:R-:W-:Y:S01]  /*0740*/  BSSY.RECONVERGENT B0, `(.L_x_10) ;  /* 0x000000d000007945 */ /* 0x000fe20003800200 */
[----:B------:R-:W-:Y:S02]  /*0750*/  FADD R9, R9, R3 ;  /* 0x0000000309097221 */ /* 0x000fe40000000000 */
[----:B------:R-:W0:Y:S01]  /*0760*/  FCHK P0, R0, 156 ;  /* 0x431c000000007902 */ /* 0x000e220000000000 */
[----:B------:R-:W-:-:S04]  /*0770*/  FFMA R10, R11, -R10, 1 ;  /* 0x3f8000000b0a7423 */ /* 0x000fc8000000080a */
[----:B------:R-:W-:-:S04]  /*0780*/  FFMA R11, R10, R11, 0.0064102564938366413116 ;  /* 0x3bd20d210a0b7423 */ /* 0x000fc8000000000b */
[----:B------:R-:W-:-:S04]  /*0790*/  FFMA R8, R0, R11, RZ ;  /* 0x0000000b00087223 */ /* 0x000fc800000000ff */
[----:B------:R-:W-:-:S04]  /*07a0*/  FFMA R10, R8, -156, R0 ;  /* 0xc31c0000080a7823 */ /* 0x000fc80000000000 */
[----:B------:R-:W-:Y:S01]  /*07b0*/  FFMA R8, R11, R10, R8 ;  /* 0x0000000a0b087223 */ /* 0x000fe20000000008 */
[----:B0-----:R-:W-:Y:S06]  /*07c0*/  @!P0 BRA `(.L_x_11) ;  /* 0x0000000000108947 */ /* 0x001fec0003800000 */
[----:B------:R-:W-:Y:S01]  /*07d0*/  IMAD.MOV.U32 R3, RZ, RZ, 0x431c0000 ;  /* 0x431c0000ff037424 */ /* 0x000fe200078e00ff */
[----:B------:R-:W-:-:S07]  /*07e0*/  MOV R10, 0x800 ;  /* 0x00000800000a7802 */ /* 0x000fce0000000f00 */
[----:B------:R-:W-:Y:S05]  /*07f0*/  CALL.REL.NOINC `($__internal_0_$__cuda_sm3x_div_rn_noftz_f32_slowpath) ;  /* 0x0000000000247944 */ /* 0x000fea0003c00000 */
[----:B------:R-:W-:-:S07]  /*0800*/  MOV R8, R3 ;  /* 0x0000000300087202 */ /* 0x000fce0000000f00 */
.L_x_11:
[----:B------:R-:W-:Y:S05]  /*0810*/  BSYNC.RECONVERGENT B0 ;  /* 0x0000000000007941 */ /* 0x000fea0003800200 */
.L_x_10:
[----:B------:R-:W0:Y:S01]  /*0820*/  LDC.64 R10, c[0x0][0x388] ;  /* 0x0000e200ff0a7b82 */ /* 0x000e220000000a00 */
[----:B------:R-:W-:Y:S01]  /*0830*/  FADD R9, R9, R8 ;  /* 0x0000000809097221 */ /* 0x000fe20000000000 */
[----:B------:R-:W-:Y:S04]  /*0840*/  STG.E desc[UR4][R6.64], R8 ;  /* 0x0000000806007986 */ /* 0x000fe8000c101904 */
[----:B------:R-:W-:Y:S01]  /*0850*/  STG.E desc[UR4][R4.64], R9 ;  /* 0x0000000904007986 */ /* 0x000fe2000c101904 */
[----:B0-----:R-:W-:-:S05]  /*0860*/  IMAD.WIDE R2, R2, 0x4, R10 ;  /* 0x0000000402027825 */ /* 0x001fca00078e020a */
[----:B------:R-:W-:Y:S01]  /*0870*/  STG.E desc[UR4][R2.64], R9 ;  /* 0x0000000902007986 */ /* 0x000fe2000c101904 */
[----:B------:R-:W-:Y:S05]  /*0880*/  EXIT ;  /* 0x000000000000794d */ /* 0x000fea0003800000 */
        .weak           $__internal_0_$__cuda_sm3x_div_rn_noftz_f32_slowpath
        .type           $__internal_0_$__cuda_sm3x_div_rn_noftz_f32_slowpath,@function
        .size           $__internal_0_$__cuda_sm3x_div_rn_noftz_f32_slowpath,(.L_x_24 - $__internal_0_$__cuda_sm3x_div_rn_noftz_f32_slowpath)
$__internal_0_$__cuda_sm3x_div_rn_noftz_f32_slowpath:
[----:B------:R-:W-:Y:S01]  /*0890*/  SHF.R.U32.HI R11, RZ, 0x17, R3 ;  /* 0x00000017ff0b7819 */ /* 0x000fe20000011603 */
[----:B------:R-:W-:Y:S01]  /*08a0*/  BSSY.RECONVERGENT B1, `(.L_x_12) ;  /* 0x0000062000017945 */ /* 0x000fe20003800200 */
[----:B------:R-:W-:Y:S02]  /*08b0*/  SHF.R.U32.HI R12, RZ, 0x17, R0 ;  /* 0x00000017ff0c7819 */ /* 0x000fe40000011600 */
[----:B------:R-:W-:Y:S02]  /*08c0*/  LOP3.LUT R11, R11, 0xff, RZ, 0xc0, !PT ;  /* 0x000000ff0b0b7812 */ /* 0x000fe400078ec0ff */
[----:B------:R-:W-:Y:S02]  /*08d0*/  LOP3.LUT R13, R12, 0xff, RZ, 0xc0, !PT ;  /* 0x000000ff0c0d7812 */ /* 0x000fe400078ec0ff */
[----:B------:R-:W-:-:S03]  /*08e0*/  IADD3 R15, PT, PT, R11, -0x1, RZ ;  /* 0xffffffff0b0f7810 */ /* 0x000fc60007ffe0ff */
[----:B------:R-:W-:Y:S01]  /*08f0*/  VIADD R14, R13, 0xffffffff ;  /* 0xffffffff0d0e7836 */ /* 0x000fe20000000000 */
[----:B------:R-:W-:-:S04]  /*0900*/  ISETP.GT.U32.AND P0, PT, R15, 0xfd, PT ;  /* 0x000000fd0f00780c */ /* 0x000fc80003f04070 */
[----:B------:R-:W-:-:S13]  /*0910*/  ISETP.GT.U32.OR P0, PT, R14, 0xfd, P0 ;  /* 0x000000fd0e00780c */ /* 0x000fda0000704470 */
[----:B------:R-:W-:Y:S01]  /*0920*/  @!P0 MOV R12, RZ ;  /* 0x000000ff000c8202 */ /* 0x000fe20000000f00 */
[----:B------:R-:W-:Y:S06]  /*0930*/  @!P0 BRA `(.L_x_13) ;  /* 0x00000000005c8947 */ /* 0x000fec0003800000 */
[----:B------:R-:W-:Y:S02]  /*0940*/  FSETP.GTU.FTZ.AND P0, PT, |R0|, +INF , PT ;  /* 0x7f8000000000780b */ /* 0x000fe40003f1c200 */
[----:B------:R-:W-:-:S04]  /*0950*/  FSETP.GTU.FTZ.AND P1, PT, |R3|, +INF , PT ;  /* 0x7f8000000300780b */ /* 0x000fc80003f3c200 */
[----:B------:R-:W-:-:S13]  /*0960*/  PLOP3.LUT P0, PT, P0, P1, PT, 0xf8, 0x8f ;  /* 0x00000000008f781c */ /* 0x000fda0000703f70 */
[----:B------:R-:W-:Y:S05]  /*0970*/  @P0 BRA `(.L_x_14) ;  /* 0x00000004004c0947 */ /* 0x000fea0003800000 */
[----:B------:R-:W-:-:S13]  /*0980*/  LOP3.LUT P0, RZ, R3, 0x7fffffff, R0, 0xc8, !PT ;  /* 0x7fffffff03ff7812 */ /* 0x000fda000780c800 */
[----:B------:R-:W-:Y:S05]  /*0990*/  @!P0 BRA `(.L_x_15) ;  /* 0x00000004003c8947 */ /* 0x000fea0003800000 */
[C---:B------:R-:W-:Y:S02]  /*09a0*/  FSETP.NEU.FTZ.AND P2, PT, |R0|.reuse, +INF , PT ;  /* 0x7f8000000000780b */ /* 0x040fe40003f5d200 */
[----:B------:R-:W-:Y:S02]  /*09b0*/  FSETP.NEU.FTZ.AND P1, PT, |R3|, +INF , PT ;  /* 0x7f8000000300780b */ /* 0x000fe40003f3d200 */
[----:B------:R-:W-:-:S11]  /*09c0*/  FSETP.NEU.FTZ.AND P0, PT, |R0|, +INF , PT ;  /* 0x7f8000000000780b */ /* 0x000fd60003f1d200 */
[----:B------:R-:W-:Y:S05]  /*09d0*/  @!P1 BRA !P2, `(.L_x_15) ;  /* 0x00000004002c9947 */ /* 0x000fea0005000000 */
[----:B------:R-:W-:-:S04]  /*09e0*/  LOP3.LUT P2, RZ, R0, 0x7fffffff, RZ, 0xc0, !PT ;  /* 0x7fffffff00ff7812 */ /* 0x000fc8000784c0ff */
[----:B------:R-:W-:-:S13]  /*09f0*/  PLOP3.LUT P1, PT, P1, P2, PT, 0x2f, 0xf2 ;  /* 0x0000000000f2781c */ /* 0x000fda0000f24577 */
[----:B------:R-:W-:Y:S05]  /*0a00*/  @P1 BRA `(.L_x_16) ;  /* 0x0000000400181947 */ /* 0x000fea0003800000 */
[----:B------:R-:W-:-:S04]  /*0a10*/  LOP3.LUT P1, RZ, R3, 0x7fffffff, RZ, 0xc0, !PT ;  /* 0x7fffffff03ff7812 */ /* 0x000fc8000782c0ff */
[----:B------:R-:W-:-:S13]  /*0a20*/  PLOP3.LUT P0, PT, P0, P1, PT, 0x2f, 0xf2 ;  /* 0x0000000000f2781c */ /* 0x000fda0000702577 */
[----:B------:R-:W-:Y:S05]  /*0a30*/  @P0 BRA `(.L_x_17) ;  /* 0x0000000400000947 */ /* 0x000fea0003800000 */
[----:B------:R-:W-:Y:S02]  /*0a40*/  ISETP.GE.AND P0, PT, R14, RZ, PT ;  /* 0x000000ff0e00720c */ /* 0x000fe40003f06270 */
[----:B------:R-:W-:-:S11]  /*0a50*/  ISETP.GE.AND P1, PT, R15, RZ, PT ;  /* 0x000000ff0f00720c */ /* 0x000fd60003f26270 */
[----:B------:R-:W-:Y:S01]  /*0a60*/  @P0 MOV R12, RZ ;  /* 0x000000ff000c0202 */ /* 0x000fe20000000f00 */
[----:B------:R-:W-:Y:S02]  /*0a70*/  @!P0 IMAD.MOV.U32 R12, RZ, RZ, -0x40 ;  /* 0xffffffc0ff0c8424 */ /* 0x000fe400078e00ff */
[----:B------:R-:W-:Y:S01]  /*0a80*/  @!P0 FFMA R0, R0, 1.84467440737095516160e+19, RZ ;  /* 0x5f80000000008823 */ /* 0x000fe200000000ff */
[----:B------:R-:W-:Y:S02]  /*0a90*/  @!P1 FFMA R3, R3, 1.84467440737095516160e+19, RZ ;  /* 0x5f80000003039823 */ /* 0x000fe400000000ff */
[----:B------:R-:W-:-:S07]  /*0aa0*/  @!P1 IADD3 R12, PT, PT, R12, 0x40, RZ ;  /* 0x000000400c0c9810 */ /* 0x000fce0007ffe0ff */
.L_x_13:
[----:B------:R-:W-:Y:S01]  /*0ab0*/  LEA R14, R11, 0xc0800000, 0x17 ;  /* 0xc08000000b0e7811 */ /* 0x000fe200078eb8ff */
[----:B------:R-:W-:Y:S01]  /*0ac0*/  VIADD R13, R13, 0xffffff81 ;  /* 0xffffff810d0d7836 */ /* 0x000fe20000000000 */
[----:B------:R-:W-:Y:S02]  /*0ad0*/  BSSY.RECONVERGENT B2, `(.L_x_18) ;  /* 0x0000035000027945 */ /* 0x000fe40003800200 */
[----:B------:R-:W-:Y:S01]  /*0ae0*/  IADD3 R15, PT, PT, -R14, R3, RZ ;  /* 0x000000030e0f7210 */ /* 0x000fe20007ffe1ff */
[C---:B------:R-:W-:Y:S01]  /*0af0*/  IMAD R0, R13.reuse, -0x800000, R0 ;  /* 0xff8000000d007824 */ /* 0x040fe200078e0200 */
[----:B------:R-:W-:Y:S02]  /*0b00*/  IADD3 R13, PT, PT, R13, 0x7f, -R11 ;  /* 0x0000007f0d0d7810 */ /* 0x000fe40007ffe80b */
[----:B------:R-:W0:Y:S01]  /*0b10*/  MUFU.RCP R3, R15 ;  /* 0x0000000f00037308 */ /* 0x000e220000001000 */
[----:B------:R-:W-:Y:S01]  /*0b20*/  FADD.FTZ R17, -R15, -RZ ;  /* 0x800000ff0f117221 */ /* 0x000fe20000010100 */
[----:B------:R-:W-:-:S03]  /*0b30*/  IADD3 R13, PT, PT, R13, R12, RZ ;  /* 0x0000000c0d0d7210 */ /* 0x000fc60007ffe0ff */
[----:B0-----:R-:W-:-:S04]  /*0b40*/  FFMA R14, R3, R17, 1 ;  /* 0x3f800000030e7423 */ /* 0x001fc80000000011 */
[----:B------:R-:W-:-:S04]  /*0b50*/  FFMA R3, R3, R14, R3 ;  /* 0x0000000e03037223 */ /* 0x000fc80000000003 */
[----:B------:R-:W-:-:S04]  /*0b60*/  FFMA R14, R0, R3, RZ ;  /* 0x00000003000e7223 */ /* 0x000fc800000000ff */
[----:B------:R-:W-:-:S04]  /*0b70*/  FFMA R16, R17, R14, R0 ;  /* 0x0000000e11107223 */ /* 0x000fc80000000000 */
[----:B------:R-:W-:-:S04]  /*0b80*/  FFMA R14, R3, R16, R14 ;  /* 0x00000010030e7223 */ /* 0x000fc8000000000e */
[----:B------:R-:W-:-:S04]  /*0b90*/  FFMA R17, R17, R14, R0 ;  /* 0x0000000e11117223 */ /* 0x000fc80000000000 */
[----:B------:R-:W-:-:S05]  /*0ba0*/  FFMA R0, R3, R17, R14 ;  /* 0x0000001103007223 */ /* 0x000fca000000000e */
[----:B------:R-:W-:-:S04]  /*0bb0*/  SHF.R.U32.HI R11, RZ, 0x17, R0 ;  /* 0x00000017ff0b7819 */ /* 0x000fc80000011600 */
[----:B------:R-:W-:-:S04]  /*0bc0*/  LOP3.LUT R11, R11, 0xff, RZ, 0xc0, !PT ;  /* 0x000000ff0b0b7812 */ /* 0x000fc800078ec0ff */
[----:B------:R-:W-:-:S05]  /*0bd0*/  IADD3 R15, PT, PT, R11, R13, RZ ;  /* 0x0000000d0b0f7210 */ /* 0x000fca0007ffe0ff */
[----:B------:R-:W-:-:S05]  /*0be0*/  VIADD R11, R15, 0xffffffff ;  /* 0xffffffff0f0b7836 */ /* 0x000fca0000000000 */
[----:B------:R-:W-:-:S13]  /*0bf0*/  ISETP.GE.U32.AND P0, PT, R11, 0xfe, PT ;  /* 0x000000fe0b00780c */ /* 0x000fda0003f06070 */
[----:B------:R-:W-:Y:S05]  /*0c00*/  @!P0 BRA `(.L_x_19) ;  /* 0x0000000000808947 */ /* 0x000fea0003800000 */
[----:B------:R-:W-:-:S13]  /*0c10*/  ISETP.GT.AND P0, PT, R15, 0xfe, PT ;  /* 0x000000fe0f00780c */ /* 0x000fda0003f04270 */
[----:B------:R-:W-:Y:S05]  /*0c20*/  @P0 BRA `(.L_x_20) ;  /* 0x00000000006c0947 */ /* 0x000fea0003800000 */
[----:B------:R-:W-:-:S13]  /*0c30*/  ISETP.GE.AND P0, PT, R15, 0x1, PT ;  /* 0x000000010f00780c */ /* 0x000fda0003f06270 */
[----:B------:R-:W-:Y:S05]  /*0c40*/  @P0 BRA `(.L_x_21) ;  /* 0x0000000000740947 */ /* 0x000fea0003800000 */
[----:B------:R-:W-:Y:S02]  /*0c50*/  ISETP.GE.AND P0, PT, R15, -0x18, PT ;  /* 0xffffffe80f00780c */ /* 0x000fe40003f06270 */
[----:B------:R-:W-:-:S11]  /*0c60*/  LOP3.LUT R0, R0, 0x80000000, RZ, 0xc0, !PT ;  /* 0x8000000000007812 */ /* 0x000fd600078ec0ff */
[----:B------:R-:W-:Y:S05]  /*0c70*/  @!P0 BRA `(.L_x_21) ;  /* 0x0000000000688947 */ /* 0x000fea0003800000 */
[-CC-:B------:R-:W-:Y:S01]  /*0c80*/  FFMA.RZ R11, R3, R17.reuse, R14.reuse ;  /* 0x00000011030b7223 */ /* 0x180fe2000000c00e */
[C---:B------:R-:W-:Y:S02]  /*0c90*/  ISETP.NE.AND P2, PT, R15.reuse, RZ, PT ;  /* 0x000000ff0f00720c */ /* 0x040fe40003f45270 */
[----:B------:R-:W-:Y:S02]  /*0ca0*/  ISETP.NE.AND P1, PT, R15, RZ, PT ;  /* 0x000000ff0f00720c */ /* 0x000fe40003f25270 */
[----:B------:R-:W-:Y:S01]  /*0cb0*/  LOP3.LUT R12, R11, 0x7fffff, RZ, 0xc0, !PT ;  /* 0x007fffff0b0c7812 */ /* 0x000fe200078ec0ff */
[CCC-:B------:R-:W-:Y:S01]  /*0cc0*/  FFMA.RP R11, R3.reuse, R17.reuse, R14.reuse ;  /* 0x00000011030b7223 */ /* 0x1c0fe2000000800e */
[----:B------:R-:W-:Y:S01]  /*0cd0*/  FFMA.RM R14, R3, R17, R14 ;  /* 0x00000011030e7223 */ /* 0x000fe2000000400e */
[----:B------:R-:W-:Y:S02]  /*0ce0*/  IADD3 R3, PT, PT, R15, 0x20, RZ ;  /* 0x000000200f037810 */ /* 0x000fe40007ffe0ff */
[----:B------:R-:W-:-:S02]  /*0cf0*/  LOP3.LUT R12, R12, 0x800000, RZ, 0xfc, !PT ;  /* 0x008000000c0c7812 */ /* 0x000fc400078efcff */
[----:B------:R-:W-:Y:S02]  /*0d00*/  IADD3 R13, PT, PT, -R15, RZ, RZ ;  /* 0x000000ff0f0d7210 */ /* 0x000fe40007ffe1ff */
[----:B------:R-:W-:Y:S02]  /*0d10*/  SHF.L.U32 R3, R12, R3, RZ ;  /* 0x000000030c037219 */ /* 0x000fe400000006ff */
[----:B------:R-:W-:Y:S02]  /*0d20*/  FSETP.NEU.FTZ.AND P0, PT, R11, R14, PT ;  /* 0x0000000e0b00720b */ /* 0x000fe40003f1d000 */
[----:B------:R-:W-:Y:S02]  /*0d30*/  SEL R11, R13, RZ, P2 ;  /* 0x000000ff0d0b7207 */ /* 0x000fe40001000000 */
[----:B------:R-:W-:Y:S02]  /*0d40*/  ISETP.NE.AND P1, PT, R3, RZ, P1 ;  /* 0x000000ff0300720c */ /* 0x000fe40000f25270 */
[----:B------:R-:W-:-:S02]  /*0d50*/  SHF.R.U32.HI R11, RZ, R11, R12 ;  /* 0x0000000bff0b7219 */ /* 0x000fc4000001160c */
[----:B------:R-:W-:Y:S02]  /*0d60*/  PLOP3.LUT P0, PT, P0, P1, PT, 0xf8, 0x8f ;  /* 0x00000000008f781c */ /* 0x000fe40000703f70 */
[----:B------:R-:W-:Y:S02]  /*0d70*/  SHF.R.U32.HI R12, RZ, 0x1, R11 ;  /* 0x00000001ff0c7819 */ /* 0x000fe4000001160b */
[----:B------:R-:W-:-:S04]  /*0d80*/  SEL R3, RZ, 0x1, !P0 ;  /* 0x00000001ff037807 */ /* 0x000fc80004000000 */
[----:B------:R-:W-:-:S04]  /*0d90*/  LOP3.LUT R14, R3, 0x1, R12, 0xf8, !PT ;  /* 0x00000001030e7812 */ /* 0x000fc800078ef80c */
[----:B------:R-:W-:-:S05]  /*0da0*/  LOP3.LUT R11, R14, R11, RZ, 0xc0, !PT ;  /* 0x0000000b0e0b7212 */ /* 0x000fca00078ec0ff */
[----:B------:R-:W-:-:S05]  /*0db0*/  IMAD.IADD R11, R12, 0x1, R11 ;  /* 0x000000010c0b7824 */ /* 0x000fca00078e020b */
[----:B------:R-:W-:Y:S01]  /*0dc0*/  LOP3.LUT R0, R11, R0, RZ, 0xfc, !PT ;  /* 0x000000000b007212 */ /* 0x000fe200078efcff */
[----:B------:R-:W-:Y:S06]  /*0dd0*/  BRA `(.L_x_21) ;  /* 0x0000000000107947 */ /* 0x000fec0003800000 */
.L_x_20:
[----:B------:R-:W-:-:S04]  /*0de0*/  LOP3.LUT R0, R0, 0x80000000, RZ, 0xc0, !PT ;  /* 0x8000000000007812 */ /* 0x000fc800078ec0ff */
[----:B------:R-:W-:Y:S01]  /*0df0*/  LOP3.LUT R0, R0, 0x7f800000, RZ, 0xfc, !PT ;  /* 0x7f80000000007812 */ /* 0x000fe200078efcff */
[----:B------:R-:W-:Y:S06]  /*0e00*/  BRA `(.L_x_21) ;  /* 0x0000000000047947 */ /* 0x000fec0003800000 */
.L_x_19:
[----:B------:R-:W-:-:S07]  /*0e10*/  LEA R0, R13, R0, 0x17 ;  /* 0x000000000d007211 */ /* 0x000fce00078eb8ff */
.L_x_21:
[----:B------:R-:W-:Y:S05]  /*0e20*/  BSYNC.RECONVERGENT B2 ;  /* 0x0000000000027941 */ /* 0x000fea0003800200 */
.L_x_18:
[----:B------:R-:W-:Y:S05]  /*0e30*/  BRA `(.L_x_22) ;  /* 0x0000000000207947 */ /* 0x000fea0003800000 */
.L_x_17:
[----:B------:R-:W-:-:S04]  /*0e40*/  LOP3.LUT R0, R3, 0x80000000, R0, 0x48, !PT ;  /* 0x8000000003007812 */ /* 0x000fc800078e4800 */
[----:B------:R-:W-:Y:S01]  /*0e50*/  LOP3.LUT R0, R0, 0x7f800000, RZ, 0xfc, !PT ;  /* 0x7f80000000007812 */ /* 0x000fe200078efcff */
[----:B------:R-:W-:Y:S06]  /*0e60*/  BRA `(.L_x_22) ;  /* 0x0000000000147947 */ /* 0x000fec0003800000 */
.L_x_16:
[----:B------:R-:W-:Y:S01]  /*0e70*/  LOP3.LUT R0, R3, 0x80000000, R0, 0x48, !PT ;  /* 0x8000000003007812 */ /* 0x000fe200078e4800 */
[----:B------:R-:W-:Y:S06]  /*0e80*/  BRA `(.L_x_22) ;  /* 0x00000000000c7947 */ /* 0x000fec0003800000 */
.L_x_15:
[----:B------:R-:W0:Y:S01]  /*0e90*/  MUFU.RSQ R0, -QNAN ;  /* 0xffc0000000007908 */ /* 0x000e220000001400 */
[----:B------:R-:W-:Y:S05]  /*0ea0*/  BRA `(.L_x_22) ;  /* 0x0000000000047947 */ /* 0x000fea0003800000 */
.L_x_14:
[----:B------:R-:W-:-:S07]  /*0eb0*/  FADD.FTZ R0, R0, R3 ;  /* 0x0000000300007221 */ /* 0x000fce0000010000 */
.L_x_22:
[----:B------:R-:W-:Y:S05]  /*0ec0*/  BSYNC.RECONVERGENT B1 ;  /* 0x0000000000017941 */ /* 0x000fea0003800200 */
.L_x_12:
[----:B------:R-:W-:Y:S01]  /*0ed0*/  HFMA2 R11, -RZ, RZ, 0, 0 ;  /* 0x00000000ff0b7431 */ /* 0x000fe200000001ff */
[----:B0-----:R-:W-:-:S03]  /*0ee0*/  MOV R3, R0 ;  /* 0x0000000000037202 */ /* 0x001fc60000000f00 */
[----:B------:R-:W-:Y:S05]  /*0ef0*/  RET.REL.NODEC R10 `(_Z18sinh_taylor_kernelPfS_) ;  /* 0xfffffff00a407950 */ /* 0x000fea0003c3ffff */
.L_x_23:
[----:B------:R-:W-:-:S00]  /*0f00*/  BRA `(.L_x_23) ;  /* 0xfffffffc00fc7947 */ /* 0x000fc0000383ffff */
[----:B------:R-:W-:-:S00]  /*0f10*/  NOP ;  /* 0x0000000000007918 */ /* 0x000fc00000000000 */
        /* <DEDUP_REMOVED lines=14> */
.L_x_24:


//--------------------- .nv.shared.reserved.0     --------------------------
	.section	.nv.shared.reserved.0,"aw",@nobits
	.weak		__nv_reservedSMEM_offset_0_alias
	.size		__nv_reservedSMEM_offset_0_alias, 0, 64
	.other		__nv_reservedSMEM_offset_0_alias,@"STO_CUDA_RESERVED_SHARED STV_DEFAULT"
__nv_reservedSMEM_offset_0_alias:
	.zero		0
	.zero		64


//--------------------- .nv.global                --------------------------
	.section	.nv.global,"aw",@nobits
	.align	4
.nv.global:
	.type		term,@object
	.size		term,(x - term)
term:
	.zero		256
	.type		x,@object
	.size		x,(result - x)
x:
	.zero		256
	.type		result,@object
	.size		result,(x_squared - result)
result:
	.zero		256
	.type		x_squared,@object
	.size		x_squared,(.L_1 - x_squared)
x_squared:
	.zero		256
.L_1:


//--------------------- .nv.constant0._Z18sinh_taylor_kernelPfS_ --------------------------
	.section	.nv.constant0._Z18sinh_taylor_kernelPfS_,"a",@progbits
	.sectionflags	@""
	.align	4
.nv.constant0._Z18sinh_taylor_kernelPfS_:
	.zero		912


//--------------------- SYMBOLS --------------------------

	.type		.nv.reservedSmem.offset0,@object
	.size		.nv.reservedSmem.offset0,0x4
